//
// Generated by NVIDIA NVVM Compiler
//
// Compiler Build ID: CL-36424714
// Cuda compilation tools, release 13.0, V13.0.88
// Based on NVVM 20.0.0
//

.version 9.0
.target sm_100
.address_size 64

	// .globl	default_function_kernel

.visible .entry default_function_kernel(
	.param .u64 .ptr .align 1 default_function_kernel_param_0,
	.param .u64 .ptr .align 1 default_function_kernel_param_1
)
.maxntid 40
{
	.reg .pred 	%p<3>;
	.reg .b32 	%r<12>;
	.reg .b32 	%f<13>;
	.reg .b64 	%rd<9>;

	ld.param.u64 	%rd3, [default_function_kernel_param_0];
	ld.param.u64 	%rd4, [default_function_kernel_param_1];
	cvta.to.global.u64 	%rd5, %rd3;
	cvta.to.global.u64 	%rd6, %rd4;
	mov.u32 	%r2, %ctaid.x;
	mov.u32 	%r3, %tid.x;
	mad.lo.s32 	%r4, %r2, 40, %r3;
	mul.wide.u32 	%rd7, %r4, 4;
	add.s64 	%rd1, %rd6, %rd7;
	and.b32  	%r1, %r3, 7;
	shr.u32 	%r5, %r3, 3;
	mul.lo.s32 	%r6, %r5, 15;
	shl.b32 	%r7, %r3, 1;
	and.b32  	%r8, %r7, 14;
	mad.lo.s32 	%r9, %r2, 75, %r6;
	add.s32 	%r10, %r9, %r8;
	add.s32 	%r11, %r10, -1;
	setp.eq.s32 	%p1, %r1, 0;
	mul.wide.s32 	%rd8, %r11, 4;
	add.s64 	%rd2, %rd5, %rd8;
	mov.f32 	%f11, 0fFF7FFFFD;
	@%p1 bra 	$L__BB0_2;
	ld.global.nc.f32 	%f11, [%rd2];
$L__BB0_2:
	max.f32 	%f8, %f11, 0fFF7FFFFD;
	ld.global.nc.f32 	%f9, [%rd2+4];
	max.f32 	%f3, %f8, %f9;
	setp.eq.s32 	%p2, %r1, 7;
	mov.f32 	%f12, 0fFF7FFFFD;
	@%p2 bra 	$L__BB0_4;
	ld.global.nc.f32 	%f12, [%rd2+8];
$L__BB0_4:
	max.f32 	%f10, %f3, %f12;
	st.global.f32 	[%rd1], %f10;
	ret;

}


// ===== COMPILED SASS (sm_100) =====

	.target	sm_100

	.elftype	@"ET_EXEC"


//--------------------- .note.nv.tkinfo           --------------------------
	.section	.note.nv.tkinfo,"",@"SHT_NOTE"
	.sectionflags	@"SHF_NOTE_NV_TKINFO"
	.tkinfo
        /*0018*/ 	.word	0x00000002
        /*0030*/ 	.string	""
        /*0030*/ 	.string	"ptxas"
        /*0030*/ 	.string	"Cuda compilation tools, release 13.0, V13.0.88"
        /*0030*/ 	.string	"Build cuda_13.0.r13.0/compiler.36424714_0"
        /*0030*/ 	.string	"-arch sm_100 -m 64 "



//--------------------- .note.nv.cuinfo           --------------------------
	.section	.note.nv.cuinfo,"",@"SHT_NOTE"
	.sectionflags	@"SHF_NOTE_NV_CUINFO"
        /*0018*/ 	.short	0x0002
        /*001a*/ 	.short	0x0064
        /*001c*/ 	.short	0x0082
	.zero		2


//--------------------- .nv.info                  --------------------------
	.section	.nv.info,"",@"SHT_CUDA_INFO"
	.align	4


	//----- nvinfo : EIATTR_REGCOUNT
	.align		4
        /*0000*/ 	.byte	0x04, 0x2f
        /*0002*/ 	.short	(.L_1 - .L_0)
	.align		4
.L_0:
        /*0004*/ 	.word	index@(default_function_kernel)
        /*0008*/ 	.word	0x0000000c


	//----- nvinfo : EIATTR_FRAME_SIZE
	.align		4
.L_1:
        /*000c*/ 	.byte	0x04, 0x11
        /*000e*/ 	.short	(.L_3 - .L_2)
	.align		4
.L_2:
        /*0010*/ 	.word	index@(default_function_kernel)
        /*0014*/ 	.word	0x00000000


	//----- nvinfo : EIATTR_MIN_STACK_SIZE
	.align		4
.L_3:
        /*0018*/ 	.byte	0x04, 0x12
        /*001a*/ 	.short	(.L_5 - .L_4)
	.align		4
.L_4:
        /*001c*/ 	.word	index@(default_function_kernel)
        /*0020*/ 	.word	0x00000000
.L_5:


//--------------------- .nv.compat                --------------------------
	.section	.nv.compat,"",@"SHT_CUDA_COMPAT_INFO"
	.align	4
        /*0000*/ 	.byte	0x02, 0x09, 0x00, 0x00, 0x02, 0x02, 0x01, 0x00, 0x02, 0x05, 0x05, 0x00, 0x03, 0x07, 0x01, 0x01
        /*0010*/ 	.byte	0x02, 0x03, 0x00, 0x00, 0x02, 0x06, 0x01, 0x00, 0x04, 0x0b, 0x08, 0x00, 0x09, 0x00, 0x00, 0x00
        /*0020*/ 	.byte	0x00, 0x00, 0x00, 0x00


//--------------------- .nv.info.default_function_kernel --------------------------
	.section	.nv.info.default_function_kernel,"",@"SHT_CUDA_INFO"
	.sectionflags	@""
	.align	4


	//----- nvinfo : EIATTR_CUDA_API_VERSION
	.align		4
        /*0000*/ 	.byte	0x04, 0x37
        /*0002*/ 	.short	(.L_7 - .L_6)
.L_6:
        /*0004*/ 	.word	0x00000082


	//----- nvinfo : EIATTR_KPARAM_INFO
	.align		4
.L_7:
        /*0008*/ 	.byte	0x04, 0x17
        /*000a*/ 	.short	(.L_9 - .L_8)
.L_8:
        /*000c*/ 	.word	0x00000000
        /*0010*/ 	.short	0x0001
        /*0012*/ 	.short	0x0008
        /*0014*/ 	.byte	0x00, 0xf5, 0x21, 0x00


	//----- nvinfo : EIATTR_KPARAM_INFO
	.align		4
.L_9:
        /*0018*/ 	.byte	0x04, 0x17
        /*001a*/ 	.short	(.L_11 - .L_10)
.L_10:
        /*001c*/ 	.word	0x00000000
        /*0020*/ 	.short	0x0000
        /*0022*/ 	.short	0x0000
        /*0024*/ 	.byte	0x00, 0xf5, 0x21, 0x00


	//----- nvinfo : EIATTR_SPARSE_MMA_MASK
	.align		4
.L_11:
        /*0028*/ 	.byte	0x03, 0x50
        /*002a*/ 	.short	0x0000


	//----- nvinfo : EIATTR_MAXREG_COUNT
	.align		4
        /*002c*/ 	.byte	0x03, 0x1b
        /*002e*/ 	.short	0x00ff


	//----- nvinfo : EIATTR_MERCURY_ISA_VERSION
	.align		4
        /*0030*/ 	.byte	0x03, 0x5f
        /*0032*/ 	.short	0x0101


	//----- nvinfo : EIATTR_VRC_CTA_INIT_COUNT
	.align		4
        /*0034*/ 	.byte	0x02, 0x4a
	.zero		1
	.zero		1


	//----- nvinfo : EIATTR_EXIT_INSTR_OFFSETS
	.align		4
        /*0038*/ 	.byte	0x04, 0x1c
        /*003a*/ 	.short	(.L_13 - .L_12)


	//   ....[0]....
.L_12:
        /*003c*/ 	.word	0x000001a0


	//----- nvinfo : EIATTR_MAX_THREADS
	.align		4
.L_13:
        /*0040*/ 	.byte	0x04, 0x05
        /*0042*/ 	.short	(.L_15 - .L_14)
.L_14:
        /*0044*/ 	.word	0x00000028
        /*0048*/ 	.word	0x00000001
        /*004c*/ 	.word	0x00000001


	//----- nvinfo : EIATTR_CBANK_PARAM_SIZE
	.align		4
.L_15:
        /*0050*/ 	.byte	0x03, 0x19
        /*0052*/ 	.short	0x0010


	//----- nvinfo : EIATTR_PARAM_CBANK
	.align		4
        /*0054*/ 	.byte	0x04, 0x0a
        /*0056*/ 	.short	(.L_17 - .L_16)
	.align		4
.L_16:
        /*0058*/ 	.word	index@(.nv.constant0.default_function_kernel)
        /*005c*/ 	.short	0x0380
        /*005e*/ 	.short	0x0010


	//----- nvinfo : EIATTR_SW_WAR
	.align		4
.L_17:
        /*0060*/ 	.byte	0x04, 0x36
        /*0062*/ 	.short	(.L_19 - .L_18)
.L_18:
        /*0064*/ 	.word	0x00000008
.L_19:


//--------------------- .nv.callgraph             --------------------------
	.section	.nv.callgraph,"",@"SHT_CUDA_CALLGRAPH"
	.align	4
	.sectionentsize	8
	.align		4
        /*0000*/ 	.word	0x00000000
	.align		4
        /*0004*/ 	.word	0xffffffff
	.align		4
        /*0008*/ 	.word	0x00000000
	.align		4
        /*000c*/ 	.word	0xfffffffe
	.align		4
        /*0010*/ 	.word	0x00000000
	.align		4
        /*0014*/ 	.word	0xfffffffd
	.align		4
        /*0018*/ 	.word	0x00000000
	.align		4
        /*001c*/ 	.word	0xfffffffc


//--------------------- .text.default_function_kernel --------------------------
	.section	.text.default_function_kernel,"ax",@progbits
	.align	128
        .global         default_function_kernel
        .type           default_function_kernel,@function
        .size           default_function_kernel,(.L_x_1 - default_function_kernel)
        .other          default_function_kernel,@"STO_CUDA_ENTRY STV_DEFAULT"
default_function_kernel:
.text.default_function_kernel:
[----:B------:R-:W-:Y:S01]  /*0000*/  LDC R1, c[0x0][0x37c] ;  /* 0x0000df00ff017b82 */ /* 0x000fe20000000800 */
[----:B------:R-:W0:Y:S07]  /*0010*/  S2R R8, SR_TID.X ;  /* 0x0000000000087919 */ /* 0x000e2e0000002100 */
[----:B------:R-:W1:Y:S01]  /*0020*/  LDC.64 R4, c[0x0][0x380] ;  /* 0x0000e000ff047b82 */ /* 0x000e620000000a00 */
[----:B------:R-:W2:Y:S01]  /*0030*/  LDCU.64 UR4, c[0x0][0x358] ;  /* 0x00006b00ff0477ac */ /* 0x000ea20008000a00 */
[----:B------:R-:W-:Y:S01]  /*0040*/  IMAD.MOV.U32 R6, RZ, RZ, -0x800003 ;  /* 0xff7ffffdff067424 */ /* 0x000fe200078e00ff */
[----:B------:R-:W3:Y:S01]  /*0050*/  S2R R7, SR_CTAID.X ;  /* 0x0000000000077919 */ /* 0x000ee20000002500 */
[----:B0-----:R-:W-:-:S02]  /*0060*/  SHF.R.U32.HI R0, RZ, 0x3, R8 ;  /* 0x00000003ff007819 */ /* 0x001fc40000011608 */
[C---:B------:R-:W-:Y:S02]  /*0070*/  LOP3.LUT P0, RZ, R8.reuse, 0x7, RZ, 0xc0, !PT ;  /* 0x0000000708ff7812 */ /* 0x040fe4000780c0ff */
[C---:B------:R-:W-:Y:S01]  /*0080*/  LOP3.LUT R2, R8.reuse, 0x7, RZ, 0xc0, !PT ;  /* 0x0000000708027812 */ /* 0x040fe200078ec0ff */
[----:B---3--:R-:W-:Y:S02]  /*0090*/  IMAD R3, R7, 0x5, R0 ;  /* 0x0000000507037824 */ /* 0x008fe400078e0200 */
[----:B------:R-:W-:Y:S01]  /*00a0*/  IMAD.SHL.U32 R0, R8, 0x2, RZ ;  /* 0x0000000208007824 */ /* 0x000fe200078e00ff */
[----:B------:R-:W-:Y:S01]  /*00b0*/  ISETP.NE.AND P1, PT, R2, 0x7, PT ;  /* 0x000000070200780c */ /* 0x000fe20003f25270 */
[----:B------:R-:W-:-:S03]  /*00c0*/  IMAD R3, R3, 0xf, RZ ;  /* 0x0000000f03037824 */ /* 0x000fc600078e02ff */
[----:B------:R-:W-:-:S04]  /*00d0*/  LOP3.LUT R0, R0, 0xe, RZ, 0xc0, !PT ;  /* 0x0000000e00007812 */ /* 0x000fc800078ec0ff */
[----:B------:R-:W-:Y:S01]  /*00e0*/  IADD3 R3, PT, PT, R3, -0x1, R0 ;  /* 0xffffffff03037810 */ /* 0x000fe20007ffe000 */
[----:B------:R-:W-:-:S04]  /*00f0*/  IMAD.MOV.U32 R0, RZ, RZ, -0x800003 ;  /* 0xff7ffffdff007424 */ /* 0x000fc800078e00ff */
[----:B-1----:R-:W-:Y:S02]  /*0100*/  IMAD.WIDE R4, R3, 0x4, R4 ;  /* 0x0000000403047825 */ /* 0x002fe400078e0204 */
[----:B------:R-:W0:Y:S03]  /*0110*/  LDC.64 R2, c[0x0][0x388] ;  /* 0x0000e200ff027b82 */ /* 0x000e260000000a00 */
[----:B--2---:R-:W2:Y:S04]  /*0120*/  @P0 LDG.E.CONSTANT R0, desc[UR4][R4.64] ;  /* 0x0000000404000981 */ /* 0x004ea8000c1e9900 */
[----:B------:R-:W2:Y:S04]  /*0130*/  LDG.E.CONSTANT R9, desc[UR4][R4.64+0x4] ;  /* 0x0000040404097981 */ /* 0x000ea8000c1e9900 */
[----:B------:R-:W3:Y:S01]  /*0140*/  @P1 LDG.E.CONSTANT R6, desc[UR4][R4.64+0x8] ;  /* 0x0000080404061981 */ /* 0x000ee2000c1e9900 */
[----:B------:R-:W-:-:S04]  /*0150*/  IMAD R7, R7, 0x28, R8 ;  /* 0x0000002807077824 */ /* 0x000fc800078e0208 */
[----:B0-----:R-:W-:Y:S01]  /*0160*/  IMAD.WIDE.U32 R2, R7, 0x4, R2 ;  /* 0x0000000407027825 */ /* 0x001fe200078e0002 */
[----:B--2---:R-:W-:-:S04]  /*0170*/  FMNMX3 R9, R0, -3.40282306073709652508e+38, R9, !PT ;  /* 0xff7ffffd00097876 */ /* 0x004fc80007800009 */
[----:B---3--:R-:W-:-:S05]  /*0180*/  FMNMX R7, R9, R6, !PT ;  /* 0x0000000609077209 */ /* 0x008fca0007800000 */
[----:B------:R-:W-:Y:S01]  /*0190*/  STG.E desc[UR4][R2.64], R7 ;  /* 0x0000000702007986 */ /* 0x000fe2000c101904 */
[----:B------:R-:W-:Y:S05]  /*01a0*/  EXIT ;  /* 0x000000000000794d */ /* 0x000fea0003800000 */
.L_x_0:
[----:B------:R-:W-:-:S00]  /*01b0*/  BRA `(.L_x_0) ;  /* 0xfffffffc00fc7947 */ /* 0x000fc0000383ffff */
[----:B------:R-:W-:-:S00]  /*01c0*/  NOP ;  /* 0x0000000000007918 */ /* 0x000fc00000000000 */
        /* <DEDUP_REMOVED lines=11> */
.L_x_1:


//--------------------- .nv.shared.reserved.0     --------------------------
	.section	.nv.shared.reserved.0,"aw",@nobits
	.weak		__nv_reservedSMEM_offset_0_alias
	.size		__nv_reservedSMEM_offset_0_alias, 0, 64
	.other		__nv_reservedSMEM_offset_0_alias,@"STO_CUDA_RESERVED_SHARED STV_DEFAULT"
__nv_reservedSMEM_offset_0_alias:
	.zero		0
	.zero		64


//--------------------- .nv.constant0.default_function_kernel --------------------------
	.section	.nv.constant0.default_function_kernel,"a",@progbits
	.sectionflags	@""
	.align	4
.nv.constant0.default_function_kernel:
	.zero		912


//--------------------- SYMBOLS --------------------------

	.type		.nv.reservedSmem.offset0,@object
	.size		.nv.reservedSmem.offset0,0x4
